//
// Generated by NVIDIA NVVM Compiler
//
// Compiler Build ID: CL-36424714
// Cuda compilation tools, release 13.0, V13.0.88
// Based on NVVM 20.0.0
//

.version 9.0
.target sm_100
.address_size 64

	// .globl	_Z15stencil_computePiS_S_
.const .align 4 .b8 stencil[12] = {1, 0, 0, 0, 2, 0, 0, 0, 3};

.visible .entry _Z15stencil_computePiS_S_(
	.param .u64 .ptr .align 1 _Z15stencil_computePiS_S__param_0,
	.param .u64 .ptr .align 1 _Z15stencil_computePiS_S__param_1,
	.param .u64 .ptr .align 1 _Z15stencil_computePiS_S__param_2
)
{
	.reg .pred 	%p<3>;
	.reg .b32 	%r<25>;
	.reg .b64 	%rd<13>;

	ld.param.u64 	%rd5, [_Z15stencil_computePiS_S__param_0];
	ld.param.u64 	%rd3, [_Z15stencil_computePiS_S__param_1];
	ld.param.u64 	%rd4, [_Z15stencil_computePiS_S__param_2];
	cvta.to.global.u64 	%rd1, %rd5;
	mov.u32 	%r8, %ntid.x;
	mov.u32 	%r9, %ctaid.x;
	mov.u32 	%r10, %tid.x;
	mad.lo.s32 	%r1, %r8, %r9, %r10;
	setp.lt.s32 	%p1, %r1, 1;
	mov.b32 	%r23, 0;
	@%p1 bra 	$L__BB0_2;
	ld.const.u32 	%r11, [stencil];
	add.s32 	%r12, %r1, -1;
	mul.wide.u32 	%rd6, %r12, 4;
	add.s64 	%rd7, %rd1, %rd6;
	ld.global.u32 	%r13, [%rd7];
	mul.lo.s32 	%r23, %r13, %r11;
$L__BB0_2:
	ld.const.u32 	%r15, [stencil+4];
	mul.wide.s32 	%rd8, %r1, 4;
	add.s64 	%rd2, %rd1, %rd8;
	ld.global.u32 	%r16, [%rd2];
	mul.lo.s32 	%r4, %r16, %r15;
	cvta.to.global.u64 	%rd9, %rd4;
	ld.global.u32 	%r17, [%rd9];
	add.s32 	%r18, %r17, -1;
	setp.ge.s32 	%p2, %r1, %r18;
	mov.b32 	%r24, 0;
	@%p2 bra 	$L__BB0_4;
	ld.const.u32 	%r19, [stencil+8];
	ld.global.u32 	%r20, [%rd2+4];
	mul.lo.s32 	%r24, %r20, %r19;
$L__BB0_4:
	cvta.to.global.u64 	%rd10, %rd3;
	add.s32 	%r21, %r4, %r23;
	add.s32 	%r22, %r21, %r24;
	add.s64 	%rd12, %rd10, %rd8;
	st.global.u32 	[%rd12], %r22;
	ret;

}


// ===== COMPILED SASS (sm_100) =====

	.target	sm_100

	.elftype	@"ET_EXEC"


//--------------------- .note.nv.tkinfo           --------------------------
	.section	.note.nv.tkinfo,"",@"SHT_NOTE"
	.sectionflags	@"SHF_NOTE_NV_TKINFO"
	.tkinfo
        /*0018*/ 	.word	0x00000002
        /*0030*/ 	.string	""
        /*0030*/ 	.string	"ptxas"
        /*0030*/ 	.string	"Cuda compilation tools, release 13.0, V13.0.88"
        /*0030*/ 	.string	"Build cuda_13.0.r13.0/compiler.36424714_0"
        /*0030*/ 	.string	"-arch sm_100 -m 64 "



//--------------------- .note.nv.cuinfo           --------------------------
	.section	.note.nv.cuinfo,"",@"SHT_NOTE"
	.sectionflags	@"SHF_NOTE_NV_CUINFO"
        /*0018*/ 	.short	0x0002
        /*001a*/ 	.short	0x0064
        /*001c*/ 	.short	0x0082
	.zero		2


//--------------------- .nv.info                  --------------------------
	.section	.nv.info,"",@"SHT_CUDA_INFO"
	.align	4


	//----- nvinfo : EIATTR_REGCOUNT
	.align		4
        /*0000*/ 	.byte	0x04, 0x2f
        /*0002*/ 	.short	(.L_2 - .L_1)
	.align		4
.L_1:
        /*0004*/ 	.word	index@(_Z15stencil_computePiS_S_)
        /*0008*/ 	.word	0x00000012


	//----- nvinfo : EIATTR_FRAME_SIZE
	.align		4
.L_2:
        /*000c*/ 	.byte	0x04, 0x11
        /*000e*/ 	.short	(.L_4 - .L_3)
	.align		4
.L_3:
        /*0010*/ 	.word	index@(_Z15stencil_computePiS_S_)
        /*0014*/ 	.word	0x00000000


	//----- nvinfo : EIATTR_MIN_STACK_SIZE
	.align		4
.L_4:
        /*0018*/ 	.byte	0x04, 0x12
        /*001a*/ 	.short	(.L_6 - .L_5)
	.align		4
.L_5:
        /*001c*/ 	.word	index@(_Z15stencil_computePiS_S_)
        /*0020*/ 	.word	0x00000000
.L_6:


//--------------------- .nv.compat                --------------------------
	.section	.nv.compat,"",@"SHT_CUDA_COMPAT_INFO"
	.align	4
        /*0000*/ 	.byte	0x02, 0x09, 0x00, 0x00, 0x02, 0x02, 0x01, 0x00, 0x02, 0x05, 0x05, 0x00, 0x03, 0x07, 0x01, 0x01
        /*0010*/ 	.byte	0x02, 0x03, 0x00, 0x00, 0x02, 0x06, 0x01, 0x00, 0x04, 0x0b, 0x08, 0x00, 0x09, 0x00, 0x00, 0x00
        /*0020*/ 	.byte	0x00, 0x00, 0x00, 0x00


//--------------------- .nv.info._Z15stencil_computePiS_S_ --------------------------
	.section	.nv.info._Z15stencil_computePiS_S_,"",@"SHT_CUDA_INFO"
	.sectionflags	@""
	.align	4


	//----- nvinfo : EIATTR_CUDA_API_VERSION
	.align		4
        /*0000*/ 	.byte	0x04, 0x37
        /*0002*/ 	.short	(.L_8 - .L_7)
.L_7:
        /*0004*/ 	.word	0x00000082


	//----- nvinfo : EIATTR_KPARAM_INFO
	.align		4
.L_8:
        /*0008*/ 	.byte	0x04, 0x17
        /*000a*/ 	.short	(.L_10 - .L_9)
.L_9:
        /*000c*/ 	.word	0x00000000
        /*0010*/ 	.short	0x0002
        /*0012*/ 	.short	0x0010
        /*0014*/ 	.byte	0x00, 0xf5, 0x21, 0x00


	//----- nvinfo : EIATTR_KPARAM_INFO
	.align		4
.L_10:
        /*0018*/ 	.byte	0x04, 0x17
        /*001a*/ 	.short	(.L_12 - .L_11)
.L_11:
        /*001c*/ 	.word	0x00000000
        /*0020*/ 	.short	0x0001
        /*0022*/ 	.short	0x0008
        /*0024*/ 	.byte	0x00, 0xf5, 0x21, 0x00


	//----- nvinfo : EIATTR_KPARAM_INFO
	.align		4
.L_12:
        /*0028*/ 	.byte	0x04, 0x17
        /*002a*/ 	.short	(.L_14 - .L_13)
.L_13:
        /*002c*/ 	.word	0x00000000
        /*0030*/ 	.short	0x0000
        /*0032*/ 	.short	0x0000
        /*0034*/ 	.byte	0x00, 0xf5, 0x21, 0x00


	//----- nvinfo : EIATTR_SPARSE_MMA_MASK
	.align		4
.L_14:
        /*0038*/ 	.byte	0x03, 0x50
        /*003a*/ 	.short	0x0000


	//----- nvinfo : EIATTR_MAXREG_COUNT
	.align		4
        /*003c*/ 	.byte	0x03, 0x1b
        /*003e*/ 	.short	0x00ff


	//----- nvinfo : EIATTR_MERCURY_ISA_VERSION
	.align		4
        /*0040*/ 	.byte	0x03, 0x5f
        /*0042*/ 	.short	0x0101


	//----- nvinfo : EIATTR_VRC_CTA_INIT_COUNT
	.align		4
        /*0044*/ 	.byte	0x02, 0x4a
	.zero		1
	.zero		1


	//----- nvinfo : EIATTR_EXIT_INSTR_OFFSETS
	.align		4
        /*0048*/ 	.byte	0x04, 0x1c
        /*004a*/ 	.short	(.L_16 - .L_15)


	//   ....[0]....
.L_15:
        /*004c*/ 	.word	0x000001e0


	//----- nvinfo : EIATTR_CBANK_PARAM_SIZE
	.align		4
.L_16:
        /*0050*/ 	.byte	0x03, 0x19
        /*0052*/ 	.short	0x0018


	//----- nvinfo : EIATTR_PARAM_CBANK
	.align		4
        /*0054*/ 	.byte	0x04, 0x0a
        /*0056*/ 	.short	(.L_18 - .L_17)
	.align		4
.L_17:
        /*0058*/ 	.word	index@(.nv.constant0._Z15stencil_computePiS_S_)
        /*005c*/ 	.short	0x0380
        /*005e*/ 	.short	0x0018


	//----- nvinfo : EIATTR_SW_WAR
	.align		4
.L_18:
        /*0060*/ 	.byte	0x04, 0x36
        /*0062*/ 	.short	(.L_20 - .L_19)
.L_19:
        /*0064*/ 	.word	0x00000008
.L_20:


//--------------------- .nv.callgraph             --------------------------
	.section	.nv.callgraph,"",@"SHT_CUDA_CALLGRAPH"
	.align	4
	.sectionentsize	8
	.align		4
        /*0000*/ 	.word	0x00000000
	.align		4
        /*0004*/ 	.word	0xffffffff
	.align		4
        /*0008*/ 	.word	0x00000000
	.align		4
        /*000c*/ 	.word	0xfffffffe
	.align		4
        /*0010*/ 	.word	0x00000000
	.align		4
        /*0014*/ 	.word	0xfffffffd
	.align		4
        /*0018*/ 	.word	0x00000000
	.align		4
        /*001c*/ 	.word	0xfffffffc


//--------------------- .nv.constant3             --------------------------
	.section	.nv.constant3,"a",@progbits
	.align	4
.nv.constant3:
	.type		stencil,@object
	.size		stencil,(.L_0 - stencil)
stencil:
        /*0000*/ 	.byte	0x01, 0x00, 0x00, 0x00, 0x02, 0x00, 0x00, 0x00, 0x03, 0x00, 0x00, 0x00
.L_0:


//--------------------- .text._Z15stencil_computePiS_S_ --------------------------
	.section	.text._Z15stencil_computePiS_S_,"ax",@progbits
	.align	128
        .global         _Z15stencil_computePiS_S_
        .type           _Z15stencil_computePiS_S_,@function
        .size           _Z15stencil_computePiS_S_,(.L_x_1 - _Z15stencil_computePiS_S_)
        .other          _Z15stencil_computePiS_S_,@"STO_CUDA_ENTRY STV_DEFAULT"
_Z15stencil_computePiS_S_:
.text._Z15stencil_computePiS_S_:
[----:B------:R-:W-:Y:S08]  /*0000*/  LDC R1, c[0x0][0x37c] ;  /* 0x0000df00ff017b82 */ /* 0x000ff00000000800 */
[----:B------:R-:W0:Y:S01]  /*0010*/  LDC.64 R4, c[0x0][0x390] ;  /* 0x0000e400ff047b82 */ /* 0x000e220000000a00 */
[----:B------:R-:W0:Y:S01]  /*0020*/  LDCU.64 UR4, c[0x0][0x358] ;  /* 0x00006b00ff0477ac */ /* 0x000e220008000a00 */
[----:B------:R-:W1:Y:S01]  /*0030*/  S2R R9, SR_CTAID.X ;  /* 0x0000000000097919 */ /* 0x000e620000002500 */
[----:B------:R-:W1:Y:S01]  /*0040*/  S2R R0, SR_TID.X ;  /* 0x0000000000007919 */ /* 0x000e620000002100 */
[----:B------:R-:W1:Y:S04]  /*0050*/  LDCU UR6, c[0x0][0x360] ;  /* 0x00006c00ff0677ac */ /* 0x000e680008000800 */
[----:B------:R-:W2:Y:S01]  /*0060*/  LDC.64 R6, c[0x0][0x380] ;  /* 0x0000e000ff067b82 */ /* 0x000ea20000000a00 */
[----:B0-----:R-:W3:Y:S01]  /*0070*/  LDG.E R4, desc[UR4][R4.64] ;  /* 0x0000000404047981 */ /* 0x001ee2000c1e1900 */
[----:B-1----:R-:W-:Y:S01]  /*0080*/  IMAD R9, R9, UR6, R0 ;  /* 0x0000000609097c24 */ /* 0x002fe2000f8e0200 */
[----:B------:R-:W0:Y:S04]  /*0090*/  LDCU UR6, c[0x3][0x4] ;  /* 0x00c00080ff0677ac */ /* 0x000e280008000800 */
[----:B------:R-:W-:-:S13]  /*00a0*/  ISETP.GE.AND P0, PT, R9, 0x1, PT ;  /* 0x000000010900780c */ /* 0x000fda0003f06270 */
[----:B------:R-:W-:Y:S01]  /*00b0*/  @P0 IADD3 R3, PT, PT, R9, -0x1, RZ ;  /* 0xffffffff09030810 */ /* 0x000fe20007ffe0ff */
[----:B------:R-:W1:Y:S04]  /*00c0*/  @P0 LDC R13, c[0x3][RZ] ;  /* 0x00c00000ff0d0b82 */ /* 0x000e680000000800 */
[----:B--2---:R-:W-:-:S06]  /*00d0*/  @P0 IMAD.WIDE.U32 R2, R3, 0x4, R6 ;  /* 0x0000000403020825 */ /* 0x004fcc00078e0006 */
[----:B------:R-:W1:Y:S01]  /*00e0*/  @P0 LDG.E R2, desc[UR4][R2.64] ;  /* 0x0000000402020981 */ /* 0x000e62000c1e1900 */
[----:B---3--:R-:W-:Y:S01]  /*00f0*/  IADD3 R0, PT, PT, R4, -0x1, RZ ;  /* 0xffffffff04007810 */ /* 0x008fe20007ffe0ff */
[C---:B------:R-:W-:Y:S02]  /*0100*/  IMAD.WIDE R4, R9.reuse, 0x4, R6 ;  /* 0x0000000409047825 */ /* 0x040fe400078e0206 */
[----:B------:R-:W2:Y:S01]  /*0110*/  LDC.64 R6, c[0x0][0x388] ;  /* 0x0000e200ff067b82 */ /* 0x000ea20000000a00 */
[----:B------:R-:W-:Y:S02]  /*0120*/  ISETP.GE.AND P1, PT, R9, R0, PT ;  /* 0x000000000900720c */ /* 0x000fe40003f26270 */
[----:B------:R-:W0:Y:S11]  /*0130*/  LDG.E R11, desc[UR4][R4.64] ;  /* 0x00000004040b7981 */ /* 0x000e36000c1e1900 */
[----:B------:R-:W3:Y:S01]  /*0140*/  @!P1 LDG.E R10, desc[UR4][R4.64+0x4] ;  /* 0x00000404040a9981 */ /* 0x000ee2000c1e1900 */
[----:B------:R-:W3:Y:S01]  /*0150*/  @!P1 LDC R15, c[0x3][0x8] ;  /* 0x00c00200ff0f9b82 */ /* 0x000ee20000000800 */
[----:B------:R-:W-:Y:S01]  /*0160*/  HFMA2 R0, -RZ, RZ, 0, 0 ;  /* 0x00000000ff007431 */ /* 0x000fe200000001ff */
[----:B------:R-:W-:Y:S01]  /*0170*/  MOV R8, RZ ;  /* 0x000000ff00087202 */ /* 0x000fe20000000f00 */
[----:B-1----:R-:W-:-:S02]  /*0180*/  @P0 IMAD R0, R2, R13, RZ ;  /* 0x0000000d02000224 */ /* 0x002fc400078e02ff */
[----:B--2---:R-:W-:-:S04]  /*0190*/  IMAD.WIDE R2, R9, 0x4, R6 ;  /* 0x0000000409027825 */ /* 0x004fc800078e0206 */
[----:B0-----:R-:W-:Y:S02]  /*01a0*/  IMAD R11, R11, UR6, R0 ;  /* 0x000000060b0b7c24 */ /* 0x001fe4000f8e0200 */
[----:B---3--:R-:W-:-:S05]  /*01b0*/  @!P1 IMAD R8, R10, R15, RZ ;  /* 0x0000000f0a089224 */ /* 0x008fca00078e02ff */
[----:B------:R-:W-:-:S05]  /*01c0*/  IADD3 R11, PT, PT, R11, R8, RZ ;  /* 0x000000080b0b7210 */ /* 0x000fca0007ffe0ff */
[----:B------:R-:W-:Y:S01]  /*01d0*/  STG.E desc[UR4][R2.64], R11 ;  /* 0x0000000b02007986 */ /* 0x000fe2000c101904 */
[----:B------:R-:W-:Y:S05]  /*01e0*/  EXIT ;  /* 0x000000000000794d */ /* 0x000fea0003800000 */
.L_x_0:
[----:B------:R-:W-:-:S00]  /*01f0*/  BRA `(.L_x_0) ;  /* 0xfffffffc00fc7947 */ /* 0x000fc0000383ffff */
[----:B------:R-:W-:-:S00]  /*0200*/  NOP ;  /* 0x0000000000007918 */ /* 0x000fc00000000000 */
[----:B------:R-:W-:-:S00]  /*0210*/  NOP ;  /* 0x0000000000007918 */ /* 0x000fc00000000000 */
[----:B------:R-:W-:-:S00]  /*0220*/  NOP ;  /* 0x0000000000007918 */ /* 0x000fc00000000000 */
[----:B------:R-:W-:-:S00]  /*0230*/  NOP ;  /* 0x0000000000007918 */ /* 0x000fc00000000000 */
[----:B------:R-:W-:-:S00]  /*0240*/  NOP ;  /* 0x0000000000007918 */ /* 0x000fc00000000000 */
[----:B------:R-:W-:-:S00]  /*0250*/  NOP ;  /* 0x0000000000007918 */ /* 0x000fc00000000000 */
[----:B------:R-:W-:-:S00]  /*0260*/  NOP ;  /* 0x0000000000007918 */ /* 0x000fc00000000000 */
[----:B------:R-:W-:-:S00]  /*0270*/  NOP ;  /* 0x0000000000007918 */ /* 0x000fc00000000000 */
.L_x_1:


//--------------------- .nv.shared.reserved.0     --------------------------
	.section	.nv.shared.reserved.0,"aw",@nobits
	.weak		__nv_reservedSMEM_offset_0_alias
	.size		__nv_reservedSMEM_offset_0_alias, 0, 64
	.other		__nv_reservedSMEM_offset_0_alias,@"STO_CUDA_RESERVED_SHARED STV_DEFAULT"
__nv_reservedSMEM_offset_0_alias:
	.zero		0
	.zero		64


//--------------------- .nv.constant0._Z15stencil_computePiS_S_ --------------------------
	.section	.nv.constant0._Z15stencil_computePiS_S_,"a",@progbits
	.sectionflags	@""
	.align	4
.nv.constant0._Z15stencil_computePiS_S_:
	.zero		920


//--------------------- SYMBOLS --------------------------

	.type		.nv.reservedSmem.offset0,@object
	.size		.nv.reservedSmem.offset0,0x4
